//
// Generated by NVIDIA NVVM Compiler
//
// Compiler Build ID: CL-36424714
// Cuda compilation tools, release 13.0, V13.0.88
// Based on NVVM 20.0.0
//

.version 9.0
.target sm_100
.address_size 64

	// .globl	_Z17mat_ufrugc_kernelPfS_S_i

.visible .entry _Z17mat_ufrugc_kernelPfS_S_i(
	.param .u64 .ptr .align 1 _Z17mat_ufrugc_kernelPfS_S_i_param_0,
	.param .u64 .ptr .align 1 _Z17mat_ufrugc_kernelPfS_S_i_param_1,
	.param .u64 .ptr .align 1 _Z17mat_ufrugc_kernelPfS_S_i_param_2,
	.param .u32 _Z17mat_ufrugc_kernelPfS_S_i_param_3
)
{
	.reg .pred 	%p<2>;
	.reg .b32 	%r<6>;
	.reg .b32 	%f<4>;
	.reg .b64 	%rd<11>;

	ld.param.u64 	%rd1, [_Z17mat_ufrugc_kernelPfS_S_i_param_0];
	ld.param.u64 	%rd2, [_Z17mat_ufrugc_kernelPfS_S_i_param_1];
	ld.param.u64 	%rd3, [_Z17mat_ufrugc_kernelPfS_S_i_param_2];
	ld.param.u32 	%r2, [_Z17mat_ufrugc_kernelPfS_S_i_param_3];
	mov.u32 	%r3, %ctaid.x;
	mov.u32 	%r4, %ntid.x;
	mov.u32 	%r5, %tid.x;
	mad.lo.s32 	%r1, %r3, %r4, %r5;
	setp.ge.s32 	%p1, %r1, %r2;
	@%p1 bra 	$L__BB0_2;
	cvta.to.global.u64 	%rd4, %rd1;
	cvta.to.global.u64 	%rd5, %rd2;
	cvta.to.global.u64 	%rd6, %rd3;
	mul.wide.s32 	%rd7, %r1, 4;
	add.s64 	%rd8, %rd4, %rd7;
	ld.global.f32 	%f1, [%rd8];
	add.s64 	%rd9, %rd5, %rd7;
	ld.global.f32 	%f2, [%rd9];
	mul.f32 	%f3, %f1, %f2;
	add.s64 	%rd10, %rd6, %rd7;
	st.global.f32 	[%rd10], %f3;
$L__BB0_2:
	ret;

}


// ===== COMPILED SASS (sm_100) =====

	.target	sm_100

	.elftype	@"ET_EXEC"


//--------------------- .note.nv.tkinfo           --------------------------
	.section	.note.nv.tkinfo,"",@"SHT_NOTE"
	.sectionflags	@"SHF_NOTE_NV_TKINFO"
	.tkinfo
        /*0018*/ 	.word	0x00000002
        /*0030*/ 	.string	""
        /*0030*/ 	.string	"ptxas"
        /*0030*/ 	.string	"Cuda compilation tools, release 13.0, V13.0.88"
        /*0030*/ 	.string	"Build cuda_13.0.r13.0/compiler.36424714_0"
        /*0030*/ 	.string	"-arch sm_100 -m 64 "



//--------------------- .note.nv.cuinfo           --------------------------
	.section	.note.nv.cuinfo,"",@"SHT_NOTE"
	.sectionflags	@"SHF_NOTE_NV_CUINFO"
        /*0018*/ 	.short	0x0002
        /*001a*/ 	.short	0x0064
        /*001c*/ 	.short	0x0082
	.zero		2


//--------------------- .nv.info                  --------------------------
	.section	.nv.info,"",@"SHT_CUDA_INFO"
	.align	4


	//----- nvinfo : EIATTR_REGCOUNT
	.align		4
        /*0000*/ 	.byte	0x04, 0x2f
        /*0002*/ 	.short	(.L_1 - .L_0)
	.align		4
.L_0:
        /*0004*/ 	.word	index@(_Z17mat_ufrugc_kernelPfS_S_i)
        /*0008*/ 	.word	0x0000000c


	//----- nvinfo : EIATTR_FRAME_SIZE
	.align		4
.L_1:
        /*000c*/ 	.byte	0x04, 0x11
        /*000e*/ 	.short	(.L_3 - .L_2)
	.align		4
.L_2:
        /*0010*/ 	.word	index@(_Z17mat_ufrugc_kernelPfS_S_i)
        /*0014*/ 	.word	0x00000000


	//----- nvinfo : EIATTR_MIN_STACK_SIZE
	.align		4
.L_3:
        /*0018*/ 	.byte	0x04, 0x12
        /*001a*/ 	.short	(.L_5 - .L_4)
	.align		4
.L_4:
        /*001c*/ 	.word	index@(_Z17mat_ufrugc_kernelPfS_S_i)
        /*0020*/ 	.word	0x00000000
.L_5:


//--------------------- .nv.compat                --------------------------
	.section	.nv.compat,"",@"SHT_CUDA_COMPAT_INFO"
	.align	4
        /*0000*/ 	.byte	0x02, 0x09, 0x00, 0x00, 0x02, 0x02, 0x01, 0x00, 0x02, 0x05, 0x05, 0x00, 0x03, 0x07, 0x01, 0x01
        /*0010*/ 	.byte	0x02, 0x03, 0x00, 0x00, 0x02, 0x06, 0x01, 0x00, 0x04, 0x0b, 0x08, 0x00, 0x09, 0x00, 0x00, 0x00
        /*0020*/ 	.byte	0x00, 0x00, 0x00, 0x00


//--------------------- .nv.info._Z17mat_ufrugc_kernelPfS_S_i --------------------------
	.section	.nv.info._Z17mat_ufrugc_kernelPfS_S_i,"",@"SHT_CUDA_INFO"
	.sectionflags	@""
	.align	4


	//----- nvinfo : EIATTR_CUDA_API_VERSION
	.align		4
        /*0000*/ 	.byte	0x04, 0x37
        /*0002*/ 	.short	(.L_7 - .L_6)
.L_6:
        /*0004*/ 	.word	0x00000082


	//----- nvinfo : EIATTR_KPARAM_INFO
	.align		4
.L_7:
        /*0008*/ 	.byte	0x04, 0x17
        /*000a*/ 	.short	(.L_9 - .L_8)
.L_8:
        /*000c*/ 	.word	0x00000000
        /*0010*/ 	.short	0x0003
        /*0012*/ 	.short	0x0018
        /*0014*/ 	.byte	0x00, 0xf0, 0x11, 0x00


	//----- nvinfo : EIATTR_KPARAM_INFO
	.align		4
.L_9:
        /*0018*/ 	.byte	0x04, 0x17
        /*001a*/ 	.short	(.L_11 - .L_10)
.L_10:
        /*001c*/ 	.word	0x00000000
        /*0020*/ 	.short	0x0002
        /*0022*/ 	.short	0x0010
        /*0024*/ 	.byte	0x00, 0xf5, 0x21, 0x00


	//----- nvinfo : EIATTR_KPARAM_INFO
	.align		4
.L_11:
        /*0028*/ 	.byte	0x04, 0x17
        /*002a*/ 	.short	(.L_13 - .L_12)
.L_12:
        /*002c*/ 	.word	0x00000000
        /*0030*/ 	.short	0x0001
        /*0032*/ 	.short	0x0008
        /*0034*/ 	.byte	0x00, 0xf5, 0x21, 0x00


	//----- nvinfo : EIATTR_KPARAM_INFO
	.align		4
.L_13:
        /*0038*/ 	.byte	0x04, 0x17
        /*003a*/ 	.short	(.L_15 - .L_14)
.L_14:
        /*003c*/ 	.word	0x00000000
        /*0040*/ 	.short	0x0000
        /*0042*/ 	.short	0x0000
        /*0044*/ 	.byte	0x00, 0xf5, 0x21, 0x00


	//----- nvinfo : EIATTR_SPARSE_MMA_MASK
	.align		4
.L_15:
        /*0048*/ 	.byte	0x03, 0x50
        /*004a*/ 	.short	0x0000


	//----- nvinfo : EIATTR_MAXREG_COUNT
	.align		4
        /*004c*/ 	.byte	0x03, 0x1b
        /*004e*/ 	.short	0x00ff


	//----- nvinfo : EIATTR_MERCURY_ISA_VERSION
	.align		4
        /*0050*/ 	.byte	0x03, 0x5f
        /*0052*/ 	.short	0x0101


	//----- nvinfo : EIATTR_VRC_CTA_INIT_COUNT
	.align		4
        /*0054*/ 	.byte	0x02, 0x4a
	.zero		1
	.zero		1


	//----- nvinfo : EIATTR_EXIT_INSTR_OFFSETS
	.align		4
        /*0058*/ 	.byte	0x04, 0x1c
        /*005a*/ 	.short	(.L_17 - .L_16)


	//   ....[0]....
.L_16:
        /*005c*/ 	.word	0x00000070


	//   ....[1]....
        /*0060*/ 	.word	0x00000130


	//----- nvinfo : EIATTR_CBANK_PARAM_SIZE
	.align		4
.L_17:
        /*0064*/ 	.byte	0x03, 0x19
        /*0066*/ 	.short	0x001c


	//----- nvinfo : EIATTR_PARAM_CBANK
	.align		4
        /*0068*/ 	.byte	0x04, 0x0a
        /*006a*/ 	.short	(.L_19 - .L_18)
	.align		4
.L_18:
        /*006c*/ 	.word	index@(.nv.constant0._Z17mat_ufrugc_kernelPfS_S_i)
        /*0070*/ 	.short	0x0380
        /*0072*/ 	.short	0x001c


	//----- nvinfo : EIATTR_SW_WAR
	.align		4
.L_19:
        /*0074*/ 	.byte	0x04, 0x36
        /*0076*/ 	.short	(.L_21 - .L_20)
.L_20:
        /*0078*/ 	.word	0x00000008
.L_21:


//--------------------- .nv.callgraph             --------------------------
	.section	.nv.callgraph,"",@"SHT_CUDA_CALLGRAPH"
	.align	4
	.sectionentsize	8
	.align		4
        /*0000*/ 	.word	0x00000000
	.align		4
        /*0004*/ 	.word	0xffffffff
	.align		4
        /*0008*/ 	.word	0x00000000
	.align		4
        /*000c*/ 	.word	0xfffffffe
	.align		4
        /*0010*/ 	.word	0x00000000
	.align		4
        /*0014*/ 	.word	0xfffffffd
	.align		4
        /*0018*/ 	.word	0x00000000
	.align		4
        /*001c*/ 	.word	0xfffffffc


//--------------------- .text._Z17mat_ufrugc_kernelPfS_S_i --------------------------
	.section	.text._Z17mat_ufrugc_kernelPfS_S_i,"ax",@progbits
	.align	128
        .global         _Z17mat_ufrugc_kernelPfS_S_i
        .type           _Z17mat_ufrugc_kernelPfS_S_i,@function
        .size           _Z17mat_ufrugc_kernelPfS_S_i,(.L_x_1 - _Z17mat_ufrugc_kernelPfS_S_i)
        .other          _Z17mat_ufrugc_kernelPfS_S_i,@"STO_CUDA_ENTRY STV_DEFAULT"
_Z17mat_ufrugc_kernelPfS_S_i:
.text._Z17mat_ufrugc_kernelPfS_S_i:
[----:B------:R-:W-:Y:S01]  /*0000*/  LDC R1, c[0x0][0x37c] ;  /* 0x0000df00ff017b82 */ /* 0x000fe20000000800 */
[----:B------:R-:W0:Y:S07]  /*0010*/  S2R R0, SR_TID.X ;  /* 0x0000000000007919 */ /* 0x000e2e0000002100 */
[----:B------:R-:W0:Y:S01]  /*0020*/  S2UR UR4, SR_CTAID.X ;  /* 0x00000000000479c3 */ /* 0x000e220000002500 */
[----:B------:R-:W1:Y:S07]  /*0030*/  LDCU UR5, c[0x0][0x398] ;  /* 0x00007300ff0577ac */ /* 0x000e6e0008000800 */
[----:B------:R-:W0:Y:S02]  /*0040*/  LDC R9, c[0x0][0x360] ;  /* 0x0000d800ff097b82 */ /* 0x000e240000000800 */
[----:B0-----:R-:W-:-:S05]  /*0050*/  IMAD R9, R9, UR4, R0 ;  /* 0x0000000409097c24 */ /* 0x001fca000f8e0200 */
[----:B-1----:R-:W-:-:S13]  /*0060*/  ISETP.GE.AND P0, PT, R9, UR5, PT ;  /* 0x0000000509007c0c */ /* 0x002fda000bf06270 */
[----:B------:R-:W-:Y:S05]  /*0070*/  @P0 EXIT ;  /* 0x000000000000094d */ /* 0x000fea0003800000 */
[----:B------:R-:W0:Y:S01]  /*0080*/  LDC.64 R2, c[0x0][0x380] ;  /* 0x0000e000ff027b82 */ /* 0x000e220000000a00 */
[----:B------:R-:W1:Y:S07]  /*0090*/  LDCU.64 UR4, c[0x0][0x358] ;  /* 0x00006b00ff0477ac */ /* 0x000e6e0008000a00 */
[----:B------:R-:W2:Y:S08]  /*00a0*/  LDC.64 R4, c[0x0][0x388] ;  /* 0x0000e200ff047b82 */ /* 0x000eb00000000a00 */
[----:B------:R-:W3:Y:S01]  /*00b0*/  LDC.64 R6, c[0x0][0x390] ;  /* 0x0000e400ff067b82 */ /* 0x000ee20000000a00 */
[----:B0-----:R-:W-:-:S06]  /*00c0*/  IMAD.WIDE R2, R9, 0x4, R2 ;  /* 0x0000000409027825 */ /* 0x001fcc00078e0202 */
[----:B-1----:R-:W4:Y:S01]  /*00d0*/  LDG.E R2, desc[UR4][R2.64] ;  /* 0x0000000402027981 */ /* 0x002f22000c1e1900 */
[----:B--2---:R-:W-:-:S06]  /*00e0*/  IMAD.WIDE R4, R9, 0x4, R4 ;  /* 0x0000000409047825 */ /* 0x004fcc00078e0204 */
[----:B------:R-:W4:Y:S01]  /*00f0*/  LDG.E R5, desc[UR4][R4.64] ;  /* 0x0000000404057981 */ /* 0x000f22000c1e1900 */
[----:B---3--:R-:W-:-:S04]  /*0100*/  IMAD.WIDE R6, R9, 0x4, R6 ;  /* 0x0000000409067825 */ /* 0x008fc800078e0206 */
[----:B----4-:R-:W-:-:S05]  /*0110*/  FMUL R9, R2, R5 ;  /* 0x0000000502097220 */ /* 0x010fca0000400000 */
[----:B------:R-:W-:Y:S01]  /*0120*/  STG.E desc[UR4][R6.64], R9 ;  /* 0x0000000906007986 */ /* 0x000fe2000c101904 */
[----:B------:R-:W-:Y:S05]  /*0130*/  EXIT ;  /* 0x000000000000794d */ /* 0x000fea0003800000 */
.L_x_0:
[----:B------:R-:W-:-:S00]  /*0140*/  BRA `(.L_x_0) ;  /* 0xfffffffc00fc7947 */ /* 0x000fc0000383ffff */
[----:B------:R-:W-:-:S00]  /*0150*/  NOP ;  /* 0x0000000000007918 */ /* 0x000fc00000000000 */
        /* <DEDUP_REMOVED lines=10> */
.L_x_1:


//--------------------- .nv.shared.reserved.0     --------------------------
	.section	.nv.shared.reserved.0,"aw",@nobits
	.weak		__nv_reservedSMEM_offset_0_alias
	.size		__nv_reservedSMEM_offset_0_alias, 0, 64
	.other		__nv_reservedSMEM_offset_0_alias,@"STO_CUDA_RESERVED_SHARED STV_DEFAULT"
__nv_reservedSMEM_offset_0_alias:
	.zero		0
	.zero		64


//--------------------- .nv.constant0._Z17mat_ufrugc_kernelPfS_S_i --------------------------
	.section	.nv.constant0._Z17mat_ufrugc_kernelPfS_S_i,"a",@progbits
	.sectionflags	@""
	.align	4
.nv.constant0._Z17mat_ufrugc_kernelPfS_S_i:
	.zero		924


//--------------------- SYMBOLS --------------------------

	.type		.nv.reservedSmem.offset0,@object
	.size		.nv.reservedSmem.offset0,0x4
